	.headerflags	@"EF_CUDA_TEXMODE_UNIFIED EF_CUDA_64BIT_ADDRESS EF_CUDA_ACCELERATORS EF_CUDA_SM90 EF_CUDA_VIRTUAL_SM(EF_CUDA_SM90)"
	.elftype	@"ET_EXEC"


//--------------------- .nv.info                  --------------------------
	.section	.nv.info,"",@"SHT_CUDA_INFO"
	.align	4


	//----- nvinfo : EIATTR_REGCOUNT
	.align		4
        /*0000*/ 	.byte	0x04, 0x2f
        /*0002*/ 	.short	(.L_1 - .L_0)
	.align		4
.L_0:
        /*0004*/ 	.word	index@(triton_poi_fused__adaptive_avg_pool2d_0)
        /*0008*/ 	.word	0x0000000a


	//----- nvinfo : EIATTR_MIN_STACK_SIZE
	.align		4
.L_1:
        /*000c*/ 	.byte	0x04, 0x12
        /*000e*/ 	.short	(.L_3 - .L_2)
	.align		4
.L_2:
        /*0010*/ 	.word	index@(triton_poi_fused__adaptive_avg_pool2d_0)
        /*0014*/ 	.word	0x00000000


	//----- nvinfo : EIATTR_FRAME_SIZE
	.align		4
.L_3:
        /*0018*/ 	.byte	0x04, 0x11
        /*001a*/ 	.short	(.L_5 - .L_4)
	.align		4
.L_4:
        /*001c*/ 	.word	index@(triton_poi_fused__adaptive_avg_pool2d_0)
        /*0020*/ 	.word	0x00000000


	//----- nvinfo : EIATTR_MIN_STACK_SIZE
	.align		4
.L_5:
        /*0024*/ 	.byte	0x04, 0x12
        /*0026*/ 	.short	(.L_7 - .L_6)
	.align		4
.L_6:
        /*0028*/ 	.word	index@(triton_poi_fused__adaptive_avg_pool2d_0)
        /*002c*/ 	.word	0x00000000
.L_7:


//--------------------- .nv.info.triton_poi_fused__adaptive_avg_pool2d_0 --------------------------
	.section	.nv.info.triton_poi_fused__adaptive_avg_pool2d_0,"",@"SHT_CUDA_INFO"
	.sectionflags	@""
	.align	4


	//----- nvinfo : EIATTR_CUDA_API_VERSION
	.align		4
        /*0000*/ 	.byte	0x04, 0x37
        /*0002*/ 	.short	(.L_9 - .L_8)
.L_8:
        /*0004*/ 	.word	0x0000007c


	//----- nvinfo : EIATTR_KPARAM_INFO
	.align		4
.L_9:
        /*0008*/ 	.byte	0x04, 0x17
        /*000a*/ 	.short	(.L_11 - .L_10)
.L_10:
        /*000c*/ 	.word	0x00000000
        /*0010*/ 	.short	0x0002
        /*0012*/ 	.short	0x0010
        /*0014*/ 	.byte	0x00, 0xf0, 0x11, 0x00


	//----- nvinfo : EIATTR_KPARAM_INFO
	.align		4
.L_11:
        /*0018*/ 	.byte	0x04, 0x17
        /*001a*/ 	.short	(.L_13 - .L_12)
.L_12:
        /*001c*/ 	.word	0x00000000
        /*0020*/ 	.short	0x0001
        /*0022*/ 	.short	0x0008
        /*0024*/ 	.byte	0x00, 0xf4, 0x21, 0x00


	//----- nvinfo : EIATTR_KPARAM_INFO
	.align		4
.L_13:
        /*0028*/ 	.byte	0x04, 0x17
        /*002a*/ 	.short	(.L_15 - .L_14)
.L_14:
        /*002c*/ 	.word	0x00000000
        /*0030*/ 	.short	0x0000
        /*0032*/ 	.short	0x0000
        /*0034*/ 	.byte	0x00, 0xf4, 0x21, 0x00


	//----- nvinfo : EIATTR_SPARSE_MMA_MASK
	.align		4
.L_15:
        /*0038*/ 	.byte	0x03, 0x50
        /*003a*/ 	.short	0x0000


	//----- nvinfo : EIATTR_MAXREG_COUNT
	.align		4
        /*003c*/ 	.byte	0x03, 0x1b
        /*003e*/ 	.short	0x00ff


	//----- nvinfo : EIATTR_EXIT_INSTR_OFFSETS
	.align		4
        /*0040*/ 	.byte	0x04, 0x1c
        /*0042*/ 	.short	(.L_17 - .L_16)


	//   ....[0]....
.L_16:
        /*0044*/ 	.word	0x00000100


	//   ....[1]....
        /*0048*/ 	.word	0x00000120


	//----- nvinfo : EIATTR_REQNTID
	.align		4
.L_17:
        /*004c*/ 	.byte	0x04, 0x10
        /*004e*/ 	.short	(.L_19 - .L_18)
.L_18:
        /*0050*/ 	.word	0x00000080
        /*0054*/ 	.word	0x00000001
        /*0058*/ 	.word	0x00000001


	//----- nvinfo : EIATTR_CRS_STACK_SIZE
	.align		4
.L_19:
        /*005c*/ 	.byte	0x04, 0x1e
        /*005e*/ 	.short	(.L_21 - .L_20)
.L_20:
        /*0060*/ 	.word	0x00000000


	//----- nvinfo : EIATTR_CBANK_PARAM_SIZE
	.align		4
.L_21:
        /*0064*/ 	.byte	0x03, 0x19
        /*0066*/ 	.short	0x0014


	//----- nvinfo : EIATTR_PARAM_CBANK
	.align		4
        /*0068*/ 	.byte	0x04, 0x0a
        /*006a*/ 	.short	(.L_23 - .L_22)
	.align		4
.L_22:
        /*006c*/ 	.word	index@(.nv.constant0.triton_poi_fused__adaptive_avg_pool2d_0)
        /*0070*/ 	.short	0x0210
        /*0072*/ 	.short	0x0014


	//----- nvinfo : EIATTR_SW_WAR
	.align		4
.L_23:
        /*0074*/ 	.byte	0x04, 0x36
        /*0076*/ 	.short	(.L_25 - .L_24)
.L_24:
        /*0078*/ 	.word	0x00000008
.L_25:


//--------------------- .nv.callgraph             --------------------------
	.section	.nv.callgraph,"",@"SHT_CUDA_CALLGRAPH"
	.align	4
	.sectionentsize	8
	.align		4
        /*0000*/ 	.word	0x00000000
	.align		4
        /*0004*/ 	.word	0xffffffff
	.align		4
        /*0008*/ 	.word	0x00000000
	.align		4
        /*000c*/ 	.word	0xfffffffe
	.align		4
        /*0010*/ 	.word	0x00000000
	.align		4
        /*0014*/ 	.word	0xfffffffd
	.align		4
        /*0018*/ 	.word	0x00000000
	.align		4
        /*001c*/ 	.word	0xfffffffc


//--------------------- .text.triton_poi_fused__adaptive_avg_pool2d_0 --------------------------
	.section	.text.triton_poi_fused__adaptive_avg_pool2d_0,"ax",@progbits
	.align	128
        .global         triton_poi_fused__adaptive_avg_pool2d_0
        .type           triton_poi_fused__adaptive_avg_pool2d_0,@function
        .size           triton_poi_fused__adaptive_avg_pool2d_0,(.L_x_3 - triton_poi_fused__adaptive_avg_pool2d_0)
        .other          triton_poi_fused__adaptive_avg_pool2d_0,@"STO_CUDA_ENTRY STV_DEFAULT"
triton_poi_fused__adaptive_avg_pool2d_0:
.text.triton_poi_fused__adaptive_avg_pool2d_0:
[----:B------:R-:W0:Y:S02]  /*0000*/  LDC R1, c[0x0][0x28] ;  /* 0x00000a00ff017b82 */ /* 0x000e240000000800 */
[----:B------:R-:W1:Y:S01]  /*0010*/  S2R R0, SR_TID.X ;  /* 0x0000000000007919 */ /* 0x000e620000002100 */
[----:B------:R-:W2:Y:S01]  /*0020*/  LDC.64 R4, c[0x0][0x218] ;  /* 0x00008600ff047b82 */ /* 0x000ea20000000a00 */
[----:B------:R-:W-:Y:S01]  /*0030*/  ULDC.64 UR4, c[0x0][0x208] ;  /* 0x0000820000047ab9 */ /* 0x000fe20000000a00 */
[----:B------:R-:W-:Y:S01]  /*0040*/  BSSY B0, `(.L_x_0) ;  /* 0x000000b000007945 */ /* 0x000fe20003800000 */
[----:B------:R-:W3:Y:S01]  /*0050*/  S2R R7, SR_CTAID.X ;  /* 0x0000000000077919 */ /* 0x000ee20000002500 */
[----:B------:R-:W-:Y:S01]  /*0060*/  HFMA2.MMA R3, -RZ, RZ, 0, 0 ;  /* 0x00000000ff037435 */ /* 0x000fe200000001ff */
[----:B-1----:R-:W-:-:S04]  /*0070*/  LOP3.LUT R0, R0, 0x7f, RZ, 0xc0, !PT ;  /* 0x0000007f00007812 */ /* 0x002fc800078ec0ff */
[----:B---3--:R-:W-:-:S04]  /*0080*/  LEA R7, R7, R0, 0x7 ;  /* 0x0000000007077211 */ /* 0x008fc800078e38ff */
[C---:B------:R-:W-:Y:S01]  /*0090*/  ISETP.GE.AND P0, PT, R7.reuse, 0x100, PT ;  /* 0x000001000700780c */ /* 0x040fe20003f06270 */
[----:B--2---:R-:W-:-:S12]  /*00a0*/  IMAD.WIDE R4, R7, 0x4, R4 ;  /* 0x0000000407047825 */ /* 0x004fd800078e0204 */
[----:B------:R-:W-:Y:S05]  /*00b0*/  @P0 BRA `(.L_x_1) ;  /* 0x00000000000c0947 */ /* 0x000fea0003800000 */
[----:B------:R-:W1:Y:S02]  /*00c0*/  LDC.64 R2, c[0x0][0x210] ;  /* 0x00008400ff027b82 */ /* 0x000e640000000a00 */
[----:B-1----:R-:W-:-:S06]  /*00d0*/  IMAD.WIDE R2, R7, 0x4, R2 ;  /* 0x0000000407027825 */ /* 0x002fcc00078e0202 */
[----:B------:R1:W5:Y:S02]  /*00e0*/  LDG.E R3, desc[UR4][R2.64] ;  /* 0x0000000402037981 */ /* 0x000364000c1e1900 */
.L_x_1:
[----:B------:R-:W-:Y:S05]  /*00f0*/  BSYNC B0 ;  /* 0x0000000000007941 */ /* 0x000fea0003800000 */
.L_x_0:
[----:B------:R-:W-:Y:S05]  /*0100*/  @P0 EXIT ;  /* 0x000000000000094d */ /* 0x000fea0003800000 */
[----:B-----5:R-:W-:Y:S01]  /*0110*/  STG.E desc[UR4][R4.64], R3 ;  /* 0x0000000304007986 */ /* 0x020fe2000c101904 */
[----:B------:R-:W-:Y:S05]  /*0120*/  EXIT ;  /* 0x000000000000794d */ /* 0x000fea0003800000 */
.L_x_2:
[----:B------:R-:W-:-:S00]  /*0130*/  BRA `(.L_x_2) ;  /* 0xfffffffc00fc7947 */ /* 0x000fc0000383ffff */
[----:B------:R-:W-:-:S00]  /*0140*/  NOP ;  /* 0x0000000000007918 */ /* 0x000fc00000000000 */
        /* <DEDUP_REMOVED lines=11> */
.L_x_3:


//--------------------- .nv.constant0.triton_poi_fused__adaptive_avg_pool2d_0 --------------------------
	.section	.nv.constant0.triton_poi_fused__adaptive_avg_pool2d_0,"a",@progbits
	.sectionflags	@""
	.align	4
.nv.constant0.triton_poi_fused__adaptive_avg_pool2d_0:
	.zero		548
